	.headerflags	@"EF_CUDA_TEXMODE_UNIFIED EF_CUDA_64BIT_ADDRESS EF_CUDA_ACCELERATORS EF_CUDA_SM90 EF_CUDA_VIRTUAL_SM(EF_CUDA_SM90)"
	.elftype	@"ET_EXEC"


//--------------------- .nv.info                  --------------------------
	.section	.nv.info,"",@"SHT_CUDA_INFO"
	.align	4


	//----- nvinfo : EIATTR_REGCOUNT
	.align		4
        /*0000*/ 	.byte	0x04, 0x2f
        /*0002*/ 	.short	(.L_1 - .L_0)
	.align		4
.L_0:
        /*0004*/ 	.word	index@(triton_poi_fused_max_pool2d_with_indices_9)
        /*0008*/ 	.word	0x00000017


	//----- nvinfo : EIATTR_MIN_STACK_SIZE
	.align		4
.L_1:
        /*000c*/ 	.byte	0x04, 0x12
        /*000e*/ 	.short	(.L_3 - .L_2)
	.align		4
.L_2:
        /*0010*/ 	.word	index@(triton_poi_fused_max_pool2d_with_indices_9)
        /*0014*/ 	.word	0x00000000


	//----- nvinfo : EIATTR_FRAME_SIZE
	.align		4
.L_3:
        /*0018*/ 	.byte	0x04, 0x11
        /*001a*/ 	.short	(.L_5 - .L_4)
	.align		4
.L_4:
        /*001c*/ 	.word	index@(triton_poi_fused_max_pool2d_with_indices_9)
        /*0020*/ 	.word	0x00000000


	//----- nvinfo : EIATTR_MIN_STACK_SIZE
	.align		4
.L_5:
        /*0024*/ 	.byte	0x04, 0x12
        /*0026*/ 	.short	(.L_7 - .L_6)
	.align		4
.L_6:
        /*0028*/ 	.word	index@(triton_poi_fused_max_pool2d_with_indices_9)
        /*002c*/ 	.word	0x00000000
.L_7:


//--------------------- .nv.info.triton_poi_fused_max_pool2d_with_indices_9 --------------------------
	.section	.nv.info.triton_poi_fused_max_pool2d_with_indices_9,"",@"SHT_CUDA_INFO"
	.sectionflags	@""
	.align	4


	//----- nvinfo : EIATTR_CUDA_API_VERSION
	.align		4
        /*0000*/ 	.byte	0x04, 0x37
        /*0002*/ 	.short	(.L_9 - .L_8)
.L_8:
        /*0004*/ 	.word	0x0000007c


	//----- nvinfo : EIATTR_KPARAM_INFO
	.align		4
.L_9:
        /*0008*/ 	.byte	0x04, 0x17
        /*000a*/ 	.short	(.L_11 - .L_10)
.L_10:
        /*000c*/ 	.word	0x00000000
        /*0010*/ 	.short	0x0003
        /*0012*/ 	.short	0x0018
        /*0014*/ 	.byte	0x00, 0xf0, 0x11, 0x00


	//----- nvinfo : EIATTR_KPARAM_INFO
	.align		4
.L_11:
        /*0018*/ 	.byte	0x04, 0x17
        /*001a*/ 	.short	(.L_13 - .L_12)
.L_12:
        /*001c*/ 	.word	0x00000000
        /*0020*/ 	.short	0x0002
        /*0022*/ 	.short	0x0010
        /*0024*/ 	.byte	0x00, 0xf4, 0x21, 0x00


	//----- nvinfo : EIATTR_KPARAM_INFO
	.align		4
.L_13:
        /*0028*/ 	.byte	0x04, 0x17
        /*002a*/ 	.short	(.L_15 - .L_14)
.L_14:
        /*002c*/ 	.word	0x00000000
        /*0030*/ 	.short	0x0001
        /*0032*/ 	.short	0x0008
        /*0034*/ 	.byte	0x00, 0xf4, 0x21, 0x00


	//----- nvinfo : EIATTR_KPARAM_INFO
	.align		4
.L_15:
        /*0038*/ 	.byte	0x04, 0x17
        /*003a*/ 	.short	(.L_17 - .L_16)
.L_16:
        /*003c*/ 	.word	0x00000000
        /*0040*/ 	.short	0x0000
        /*0042*/ 	.short	0x0000
        /*0044*/ 	.byte	0x00, 0xf4, 0x21, 0x00


	//----- nvinfo : EIATTR_SPARSE_MMA_MASK
	.align		4
.L_17:
        /*0048*/ 	.byte	0x03, 0x50
        /*004a*/ 	.short	0x0000


	//----- nvinfo : EIATTR_MAXREG_COUNT
	.align		4
        /*004c*/ 	.byte	0x03, 0x1b
        /*004e*/ 	.short	0x00ff


	//----- nvinfo : EIATTR_EXIT_INSTR_OFFSETS
	.align		4
        /*0050*/ 	.byte	0x04, 0x1c
        /*0052*/ 	.short	(.L_19 - .L_18)


	//   ....[0]....
.L_18:
        /*0054*/ 	.word	0x00000610


	//   ....[1]....
        /*0058*/ 	.word	0x00000630


	//----- nvinfo : EIATTR_REQNTID
	.align		4
.L_19:
        /*005c*/ 	.byte	0x04, 0x10
        /*005e*/ 	.short	(.L_21 - .L_20)
.L_20:
        /*0060*/ 	.word	0x00000080
        /*0064*/ 	.word	0x00000001
        /*0068*/ 	.word	0x00000001


	//----- nvinfo : EIATTR_CBANK_PARAM_SIZE
	.align		4
.L_21:
        /*006c*/ 	.byte	0x03, 0x19
        /*006e*/ 	.short	0x001c


	//----- nvinfo : EIATTR_PARAM_CBANK
	.align		4
        /*0070*/ 	.byte	0x04, 0x0a
        /*0072*/ 	.short	(.L_23 - .L_22)
	.align		4
.L_22:
        /*0074*/ 	.word	index@(.nv.constant0.triton_poi_fused_max_pool2d_with_indices_9)
        /*0078*/ 	.short	0x0210
        /*007a*/ 	.short	0x001c


	//----- nvinfo : EIATTR_SW_WAR
	.align		4
.L_23:
        /*007c*/ 	.byte	0x04, 0x36
        /*007e*/ 	.short	(.L_25 - .L_24)
.L_24:
        /*0080*/ 	.word	0x00000008
.L_25:


//--------------------- .nv.callgraph             --------------------------
	.section	.nv.callgraph,"",@"SHT_CUDA_CALLGRAPH"
	.align	4
	.sectionentsize	8
	.align		4
        /*0000*/ 	.word	0x00000000
	.align		4
        /*0004*/ 	.word	0xffffffff
	.align		4
        /*0008*/ 	.word	0x00000000
	.align		4
        /*000c*/ 	.word	0xfffffffe
	.align		4
        /*0010*/ 	.word	0x00000000
	.align		4
        /*0014*/ 	.word	0xfffffffd
	.align		4
        /*0018*/ 	.word	0x00000000
	.align		4
        /*001c*/ 	.word	0xfffffffc


//--------------------- .text.triton_poi_fused_max_pool2d_with_indices_9 --------------------------
	.section	.text.triton_poi_fused_max_pool2d_with_indices_9,"ax",@progbits
	.align	128
        .global         triton_poi_fused_max_pool2d_with_indices_9
        .type           triton_poi_fused_max_pool2d_with_indices_9,@function
        .size           triton_poi_fused_max_pool2d_with_indices_9,(.L_x_1 - triton_poi_fused_max_pool2d_with_indices_9)
        .other          triton_poi_fused_max_pool2d_with_indices_9,@"STO_CUDA_ENTRY STV_DEFAULT"
triton_poi_fused_max_pool2d_with_indices_9:
.text.triton_poi_fused_max_pool2d_with_indices_9:
[----:B------:R-:W0:Y:S01]  /*0000*/  LDC R1, c[0x0][0x28] ;  /* 0x00000a00ff017b82 */ /* 0x000e220000000800 */
[----:B------:R-:W1:Y:S01]  /*0010*/  S2R R0, SR_TID.X ;  /* 0x0000000000007919 */ /* 0x000e620000002100 */
[----:B------:R-:W-:Y:S01]  /*0020*/  ULDC.64 UR4, c[0x0][0x208] ;  /* 0x0000820000047ab9 */ /* 0x000fe20000000a00 */
[----:B------:R-:W2:Y:S01]  /*0030*/  S2R R3, SR_CTAID.X ;  /* 0x0000000000037919 */ /* 0x000ea20000002500 */
[----:B------:R-:W-:Y:S01]  /*0040*/  IMAD.MOV.U32 R20, RZ, RZ, RZ ;  /* 0x000000ffff147224 */ /* 0x000fe200078e00ff */
[----:B------:R-:W-:Y:S01]  /*0050*/  ULDC.64 UR6, c[0x0][0x220] ;  /* 0x0000880000067ab9 */ /* 0x000fe20000000a00 */
[----:B-1----:R-:W-:-:S05]  /*0060*/  LOP3.LUT R0, R0, 0x7f, RZ, 0xc0, !PT ;  /* 0x0000007f00007812 */ /* 0x002fca00078ec0ff */
[----:B--2---:R-:W-:-:S04]  /*0070*/  IMAD R0, R3, 0x80, R0 ;  /* 0x0000008003007824 */ /* 0x004fc800078e0200 */
[C---:B------:R-:W-:Y:S01]  /*0080*/  IMAD.HI R2, R0.reuse, 0x2aaaaaab, RZ ;  /* 0x2aaaaaab00027827 */ /* 0x040fe200078e02ff */
[----:B------:R-:W-:-:S03]  /*0090*/  ISETP.GE.AND P0, PT, R0, 0x1b00, PT ;  /* 0x00001b000000780c */ /* 0x000fc60003f06270 */
[----:B------:R-:W-:Y:S01]  /*00a0*/  IMAD.HI R6, R0, 0x38e38e39, RZ ;  /* 0x38e38e3900067827 */ /* 0x000fe200078e02ff */
[----:B------:R-:W-:-:S03]  /*00b0*/  SHF.R.U32.HI R3, RZ, 0x1f, R2 ;  /* 0x0000001fff037819 */ /* 0x000fc60000011602 */
[----:B------:R-:W-:Y:S01]  /*00c0*/  IMAD.HI R4, R0, 0x4bda12f7, RZ ;  /* 0x4bda12f700047827 */ /* 0x000fe200078e02ff */
[----:B------:R-:W-:Y:S02]  /*00d0*/  SHF.R.U32.HI R7, RZ, 0x1f, R6 ;  /* 0x0000001fff077819 */ /* 0x000fe40000011606 */
[----:B------:R-:W-:Y:S02]  /*00e0*/  LEA.HI.SX32 R5, R2, R3, 0x1b ;  /* 0x0000000302057211 */ /* 0x000fe400078fdaff */
[----:B------:R-:W-:Y:S02]  /*00f0*/  SHF.R.U32.HI R3, RZ, 0x1f, R4 ;  /* 0x0000001fff037819 */ /* 0x000fe40000011604 */
[----:B------:R-:W-:Y:S01]  /*0100*/  LEA.HI.SX32 R6, R6, R7, 0x19 ;  /* 0x0000000706067211 */ /* 0x000fe200078fcaff */
[----:B------:R-:W-:Y:S01]  /*0110*/  IMAD.HI R9, R5, 0x55555556, RZ ;  /* 0x5555555605097827 */ /* 0x000fe200078e02ff */
[----:B------:R-:W-:Y:S02]  /*0120*/  LEA.HI.SX32 R7, R4, R3, 0x17 ;  /* 0x0000000304077211 */ /* 0x000fe400078fbaff */
[----:B------:R-:W1:Y:S01]  /*0130*/  LDC.64 R2, c[0x0][0x210] ;  /* 0x00008400ff027b82 */ /* 0x000e620000000a00 */
[----:B------:R-:W-:Y:S01]  /*0140*/  IMAD.HI R8, R6, 0x55555556, RZ ;  /* 0x5555555606087827 */ /* 0x000fe200078e02ff */
[----:B------:R-:W-:-:S03]  /*0150*/  LEA.HI R10, R9, R9, RZ, 0x1 ;  /* 0x00000009090a7211 */ /* 0x000fc600078f08ff */
[----:B------:R-:W-:Y:S01]  /*0160*/  IMAD R4, R5, -0xc0, R0 ;  /* 0xffffff4005047824 */ /* 0x000fe200078e0200 */
[----:B------:R-:W-:Y:S01]  /*0170*/  LEA.HI R9, R8, R8, RZ, 0x1 ;  /* 0x0000000808097211 */ /* 0x000fe200078f08ff */
[----:B------:R-:W-:Y:S02]  /*0180*/  IMAD R10, R10, -0x3, R5 ;  /* 0xfffffffd0a0a7824 */ /* 0x000fe400078e0205 */
[----:B------:R-:W-:Y:S01]  /*0190*/  IMAD R11, R7, 0x24c0, R4 ;  /* 0x000024c0070b7824 */ /* 0x000fe200078e0204 */
[----:B------:R-:W-:Y:S01]  /*01a0*/  CS2R R4, SRZ ;  /* 0x0000000000047805 */ /* 0x000fe2000001ff00 */
[----:B------:R-:W-:Y:S02]  /*01b0*/  IMAD R7, R9, -0x3, R6 ;  /* 0xfffffffd09077824 */ /* 0x000fe400078e0206 */
[----:B------:R-:W-:-:S04]  /*01c0*/  IMAD R10, R10, 0x180, R11 ;  /* 0x000001800a0a7824 */ /* 0x000fc800078e020b */
[----:B------:R-:W-:-:S04]  /*01d0*/  IMAD R7, R7, 0xa80, R10 ;  /* 0x00000a8007077824 */ /* 0x000fc800078e020a */
[C---:B------:R-:W-:Y:S02]  /*01e0*/  VIADD R13, R7.reuse, 0xc0 ;  /* 0x000000c0070d7836 */ /* 0x040fe40000000000 */
[C---:B------:R-:W-:Y:S02]  /*01f0*/  VIADD R15, R7.reuse, 0x180 ;  /* 0x00000180070f7836 */ /* 0x040fe40000000000 */
[----:B-1----:R-:W-:-:S04]  /*0200*/  IMAD.WIDE R10, R7, 0x4, R2 ;  /* 0x00000004070a7825 */ /* 0x002fc800078e0202 */
[--C-:B------:R-:W-:Y:S01]  /*0210*/  IMAD.WIDE R12, R13, 0x4, R2.reuse ;  /* 0x000000040d0c7825 */ /* 0x100fe200078e0202 */
[----:B------:R1:W2:Y:S04]  /*0220*/  @!P0 LDG.E R4, desc[UR4][R10.64] ;  /* 0x000000040a048981 */ /* 0x0002a8000c1e1900 */
[----:B------:R3:W2:Y:S01]  /*0230*/  @!P0 LDG.E R5, desc[UR4][R12.64] ;  /* 0x000000040c058981 */ /* 0x0006a2000c1e1900 */
[----:B------:R-:W-:Y:S02]  /*0240*/  IMAD.MOV.U32 R6, RZ, RZ, RZ ;  /* 0x000000ffff067224 */ /* 0x000fe400078e00ff */
[----:B------:R-:W-:Y:S01]  /*0250*/  IMAD.WIDE R14, R15, 0x4, R2 ;  /* 0x000000040f0e7825 */ /* 0x000fe200078e0202 */
[----:B------:R-:W-:-:S03]  /*0260*/  CS2R R8, SRZ ;  /* 0x0000000000087805 */ /* 0x000fc6000001ff00 */
[C---:B------:R-:W-:Y:S01]  /*0270*/  VIADD R17, R7.reuse, 0x540 ;  /* 0x0000054007117836 */ /* 0x040fe20000000000 */
[----:B------:R4:W5:Y:S01]  /*0280*/  @!P0 LDG.E R6, desc[UR4][R14.64] ;  /* 0x000000040e068981 */ /* 0x000962000c1e1900 */
[----:B------:R-:W-:Y:S02]  /*0290*/  VIADD R19, R7, 0x600 ;  /* 0x0000060007137836 */ /* 0x000fe40000000000 */
[----:B------:R-:W-:-:S05]  /*02a0*/  IMAD.WIDE R16, R17, 0x4, R2 ;  /* 0x0000000411107825 */ /* 0x000fca00078e0202 */
[----:B------:R4:W5:Y:S01]  /*02b0*/  @!P0 LDG.E R9, desc[UR4][R16.64] ;  /* 0x0000000410098981 */ /* 0x000962000c1e1900 */
[----:B-1----:R-:W-:Y:S01]  /*02c0*/  IMAD.WIDE R10, R19, 0x4, R2 ;  /* 0x00000004130a7825 */ /* 0x002fe200078e0202 */
[----:B------:R-:W-:-:S03]  /*02d0*/  CS2R R18, SRZ ;  /* 0x0000000000127805 */ /* 0x000fc6000001ff00 */
[C---:B---3--:R-:W-:Y:S01]  /*02e0*/  VIADD R13, R7.reuse, 0x6c0 ;  /* 0x000006c0070d7836 */ /* 0x048fe20000000000 */
[----:B------:R-:W3:Y:S01]  /*02f0*/  @!P0 LDG.E R20, desc[UR4][R10.64] ;  /* 0x000000040a148981 */ /* 0x000ee2000c1e1900 */
[----:B----4-:R-:W-:Y:S02]  /*0300*/  VIADD R15, R7, 0xa80 ;  /* 0x00000a80070f7836 */ /* 0x010fe40000000000 */
[----:B------:R-:W-:-:S05]  /*0310*/  IMAD.WIDE R12, R13, 0x4, R2 ;  /* 0x000000040d0c7825 */ /* 0x000fca00078e0202 */
[----:B------:R-:W4:Y:S01]  /*0320*/  @!P0 LDG.E R18, desc[UR4][R12.64] ;  /* 0x000000040c128981 */ /* 0x000f22000c1e1900 */
[----:B------:R-:W-:-:S05]  /*0330*/  IMAD.WIDE R14, R15, 0x4, R2 ;  /* 0x000000040f0e7825 */ /* 0x000fca00078e0202 */
[----:B------:R-:W4:Y:S01]  /*0340*/  @!P0 LDG.E R19, desc[UR4][R14.64] ;  /* 0x000000040e138981 */ /* 0x000f22000c1e1900 */
[C---:B0-----:R-:W-:Y:S02]  /*0350*/  VIADD R17, R7.reuse, 0xb40 ;  /* 0x00000b4007117836 */ /* 0x041fe40000000000 */
[----:B------:R-:W-:Y:S02]  /*0360*/  VIADD R7, R7, 0xc00 ;  /* 0x00000c0007077836 */ /* 0x000fe40000000000 */
[----:B------:R-:W-:-:S04]  /*0370*/  IMAD.WIDE R16, R17, 0x4, R2 ;  /* 0x0000000411107825 */ /* 0x000fc800078e0202 */
[----:B------:R-:W-:Y:S01]  /*0380*/  IMAD.WIDE R2, R7, 0x4, R2 ;  /* 0x0000000407027825 */ /* 0x000fe200078e0202 */
[----:B------:R-:W4:Y:S03]  /*0390*/  @!P0 LDG.E R8, desc[UR4][R16.64] ;  /* 0x0000000410088981 */ /* 0x000f26000c1e1900 */
[----:B------:R-:W-:-:S06]  /*03a0*/  IMAD.MOV.U32 R7, RZ, RZ, RZ ;  /* 0x000000ffff077224 */ /* 0x000fcc00078e00ff */
[----:B------:R0:W4:Y:S02]  /*03b0*/  @!P0 LDG.E R7, desc[UR4][R2.64] ;  /* 0x0000000402078981 */ /* 0x000124000c1e1900 */
[----:B0-----:R-:W0:Y:S02]  /*03c0*/  LDC.64 R2, c[0x0][0x218] ;  /* 0x00008600ff027b82 */ /* 0x001e240000000a00 */
[----:B0-----:R-:W-:Y:S01]  /*03d0*/  IMAD.WIDE R2, R0, 0x4, R2 ;  /* 0x0000000400027825 */ /* 0x001fe200078e0202 */
[C---:B--2---:R-:W-:Y:S02]  /*03e0*/  FSETP.GT.AND P4, PT, R5.reuse, R4, PT ;  /* 0x000000040500720b */ /* 0x044fe40003f84000 */
[----:B------:R-:W-:Y:S02]  /*03f0*/  FSETP.NAN.AND P1, PT, R5, R5, PT ;  /* 0x000000050500720b */ /* 0x000fe40003f28000 */
[----:B-----5:R-:W-:-:S09]  /*0400*/  FSETP.NAN.AND P2, PT, R6, R6, PT ;  /* 0x000000060600720b */ /* 0x020fd20003f48000 */
[----:B------:R-:W-:Y:S02]  /*0410*/  @!P4 FSEL R5, R5, R4, P1 ;  /* 0x000000040505c208 */ /* 0x000fe40000800000 */
[----:B------:R-:W-:Y:S02]  /*0420*/  SEL R4, RZ, 0x1, !P4 ;  /* 0x00000001ff047807 */ /* 0x000fe40006000000 */
[----:B------:R-:W-:Y:S02]  /*0430*/  FSETP.NAN.AND P1, PT, R9, R9, PT ;  /* 0x000000090900720b */ /* 0x000fe40003f28000 */
[----:B------:R-:W-:Y:S02]  /*0440*/  FSETP.GEU.AND P5, PT, R5, R6, PT ;  /* 0x000000060500720b */ /* 0x000fe40003fae000 */
[----:B---3--:R-:W-:Y:S02]  /*0450*/  FSETP.NAN.AND P6, PT, R20, R20, PT ;  /* 0x000000141400720b */ /* 0x008fe40003fc8000 */
[----:B------:R-:W-:-:S02]  /*0460*/  @!P2 FSEL R6, R6, R5, !P5 ;  /* 0x000000050606a208 */ /* 0x000fc40006800000 */
[----:B------:R-:W-:Y:S02]  /*0470*/  SEL R4, R4, 0x2, P5 ;  /* 0x0000000204047807 */ /* 0x000fe40002800000 */
[----:B------:R-:W-:-:S04]  /*0480*/  FSETP.GEU.AND P3, PT, R6, R9, PT ;  /* 0x000000090600720b */ /* 0x000fc80003f6e000 */
[----:B------:R-:W-:Y:S02]  /*0490*/  @!P1 FSEL R9, R9, R6, !P3 ;  /* 0x0000000609099208 */ /* 0x000fe40005800000 */
[----:B----4-:R-:W-:Y:S02]  /*04a0*/  FSETP.NAN.AND P1, PT, R18, R18, PT ;  /* 0x000000121200720b */ /* 0x010fe40003f28000 */
[----:B------:R-:W-:Y:S02]  /*04b0*/  FSETP.GEU.AND P2, PT, R9, R20, PT ;  /* 0x000000140900720b */ /* 0x000fe40003f4e000 */
[----:B------:R-:W-:Y:S02]  /*04c0*/  SEL R4, R4, 0x3, P3 ;  /* 0x0000000304047807 */ /* 0x000fe40001800000 */
[----:B------:R-:W-:Y:S02]  /*04d0*/  @!P6 FSEL R20, R20, R9, !P2 ;  /* 0x000000091414e208 */ /* 0x000fe40005000000 */
[----:B------:R-:W-:-:S02]  /*04e0*/  FSETP.NAN.AND P6, PT, R19, R19, PT ;  /* 0x000000131300720b */ /* 0x000fc40003fc8000 */
[----:B------:R-:W-:Y:S02]  /*04f0*/  FSETP.GEU.AND P4, PT, R20, R18, PT ;  /* 0x000000121400720b */ /* 0x000fe40003f8e000 */
[----:B------:R-:W-:Y:S02]  /*0500*/  SEL R4, R4, 0x4, P2 ;  /* 0x0000000404047807 */ /* 0x000fe40001000000 */
[----:B------:R-:W-:Y:S02]  /*0510*/  @!P1 FSEL R18, R18, R20, !P4 ;  /* 0x0000001412129208 */ /* 0x000fe40006000000 */
[----:B------:R-:W-:Y:S02]  /*0520*/  SEL R4, R4, 0x5, P4 ;  /* 0x0000000504047807 */ /* 0x000fe40002000000 */
[----:B------:R-:W-:Y:S02]  /*0530*/  FSETP.GEU.AND P1, PT, R18, R19, PT ;  /* 0x000000131200720b */ /* 0x000fe40003f2e000 */
[----:B------:R-:W-:-:S02]  /*0540*/  FSETP.NAN.AND P5, PT, R7, R7, PT ;  /* 0x000000070700720b */ /* 0x000fc40003fa8000 */
[----:B------:R-:W-:Y:S02]  /*0550*/  @!P6 FSEL R19, R19, R18, !P1 ;  /* 0x000000121313e208 */ /* 0x000fe40004800000 */
[-C--:B------:R-:W-:Y:S02]  /*0560*/  FSETP.NAN.AND P6, PT, R8, R8.reuse, PT ;  /* 0x000000080800720b */ /* 0x080fe40003fc8000 */
[----:B------:R-:W-:Y:S02]  /*0570*/  FSETP.GEU.AND P3, PT, R19, R8, PT ;  /* 0x000000081300720b */ /* 0x000fe40003f6e000 */
[----:B------:R-:W-:Y:S02]  /*0580*/  SEL R5, R4, 0x6, P1 ;  /* 0x0000000604057807 */ /* 0x000fe40000800000 */
[----:B------:R-:W-:Y:S02]  /*0590*/  IADD3 R4, P1, R0, UR6, RZ ;  /* 0x0000000600047c10 */ /* 0x000fe4000ff3e0ff */
[----:B------:R-:W-:-:S02]  /*05a0*/  SEL R6, R5, 0x7, P3 ;  /* 0x0000000705067807 */ /* 0x000fc40001800000 */
[----:B------:R-:W-:-:S03]  /*05b0*/  LEA.HI.X.SX32 R5, R0, UR7, 0x1, P1 ;  /* 0x0000000700057c11 */ /* 0x000fc600088f0eff */
[----:B------:R-:W-:-:S04]  /*05c0*/  @!P6 FSEL R8, R8, R19, !P3 ;  /* 0x000000130808e208 */ /* 0x000fc80005800000 */
[----:B------:R-:W-:-:S04]  /*05d0*/  FSETP.GEU.AND P2, PT, R8, R7, PT ;  /* 0x000000070800720b */ /* 0x000fc80003f4e000 */
[----:B------:R-:W-:Y:S02]  /*05e0*/  @!P5 SEL R7, R7, R8, !P2 ;  /* 0x000000080707d207 */ /* 0x000fe40005000000 */
[----:B------:R-:W-:-:S03]  /*05f0*/  SEL R9, R6, 0x8, P2 ;  /* 0x0000000806097807 */ /* 0x000fc60001000000 */
[----:B------:R0:W-:Y:S02]  /*0600*/  @!P0 STG.E desc[UR4][R2.64], R7 ;  /* 0x0000000702008986 */ /* 0x0001e4000c101904 */
[----:B0-----:R-:W-:Y:S05]  /*0610*/  @P0 EXIT ;  /* 0x000000000000094d */ /* 0x001fea0003800000 */
[----:B------:R-:W-:Y:S01]  /*0620*/  STG.E.U8 desc[UR4][R4.64], R9 ;  /* 0x0000000904007986 */ /* 0x000fe2000c101104 */
[----:B------:R-:W-:Y:S05]  /*0630*/  EXIT ;  /* 0x000000000000794d */ /* 0x000fea0003800000 */
.L_x_0:
[----:B------:R-:W-:-:S00]  /*0640*/  BRA `(.L_x_0) ;  /* 0xfffffffc00fc7947 */ /* 0x000fc0000383ffff */
[----:B------:R-:W-:-:S00]  /*0650*/  NOP ;  /* 0x0000000000007918 */ /* 0x000fc00000000000 */
        /* <DEDUP_REMOVED lines=10> */
.L_x_1:


//--------------------- .nv.constant0.triton_poi_fused_max_pool2d_with_indices_9 --------------------------
	.section	.nv.constant0.triton_poi_fused_max_pool2d_with_indices_9,"a",@progbits
	.sectionflags	@""
	.align	4
.nv.constant0.triton_poi_fused_max_pool2d_with_indices_9:
	.zero		556
